	.headerflags	@"EF_CUDA_TEXMODE_UNIFIED EF_CUDA_64BIT_ADDRESS EF_CUDA_ACCELERATORS EF_CUDA_SM90 EF_CUDA_VIRTUAL_SM(EF_CUDA_SM90)"
	.elftype	@"ET_EXEC"


//--------------------- .nv.info                  --------------------------
	.section	.nv.info,"",@"SHT_CUDA_INFO"
	.align	4


	//----- nvinfo : EIATTR_REGCOUNT
	.align		4
        /*0000*/ 	.byte	0x04, 0x2f
        /*0002*/ 	.short	(.L_3 - .L_2)
	.align		4
.L_2:
        /*0004*/ 	.word	index@(triton_poi_fused__native_batch_norm_legit_no_training_leaky_relu_14)
        /*0008*/ 	.word	0x00000010


	//----- nvinfo : EIATTR_MIN_STACK_SIZE
	.align		4
.L_3:
        /*000c*/ 	.byte	0x04, 0x12
        /*000e*/ 	.short	(.L_5 - .L_4)
	.align		4
.L_4:
        /*0010*/ 	.word	index@(triton_poi_fused__native_batch_norm_legit_no_training_leaky_relu_14)
        /*0014*/ 	.word	0x00000000


	//----- nvinfo : EIATTR_FRAME_SIZE
	.align		4
.L_5:
        /*0018*/ 	.byte	0x04, 0x11
        /*001a*/ 	.short	(.L_7 - .L_6)
	.align		4
.L_6:
        /*001c*/ 	.word	index@(triton_poi_fused__native_batch_norm_legit_no_training_leaky_relu_14)
        /*0020*/ 	.word	0x00000000


	//----- nvinfo : EIATTR_MIN_STACK_SIZE
	.align		4
.L_7:
        /*0024*/ 	.byte	0x04, 0x12
        /*0026*/ 	.short	(.L_9 - .L_8)
	.align		4
.L_8:
        /*0028*/ 	.word	index@(triton_poi_fused__native_batch_norm_legit_no_training_leaky_relu_14)
        /*002c*/ 	.word	0x00000000
.L_9:


//--------------------- .nv.info.triton_poi_fused__native_batch_norm_legit_no_training_leaky_relu_14 --------------------------
	.section	.nv.info.triton_poi_fused__native_batch_norm_legit_no_training_leaky_relu_14,"",@"SHT_CUDA_INFO"
	.sectionflags	@""
	.align	4


	//----- nvinfo : EIATTR_CUDA_API_VERSION
	.align		4
        /*0000*/ 	.byte	0x04, 0x37
        /*0002*/ 	.short	(.L_11 - .L_10)
.L_10:
        /*0004*/ 	.word	0x0000007c


	//----- nvinfo : EIATTR_KPARAM_INFO
	.align		4
.L_11:
        /*0008*/ 	.byte	0x04, 0x17
        /*000a*/ 	.short	(.L_13 - .L_12)
.L_12:
        /*000c*/ 	.word	0x00000000
        /*0010*/ 	.short	0x0006
        /*0012*/ 	.short	0x0030
        /*0014*/ 	.byte	0x00, 0xf0, 0x11, 0x00


	//----- nvinfo : EIATTR_KPARAM_INFO
	.align		4
.L_13:
        /*0018*/ 	.byte	0x04, 0x17
        /*001a*/ 	.short	(.L_15 - .L_14)
.L_14:
        /*001c*/ 	.word	0x00000000
        /*0020*/ 	.short	0x0005
        /*0022*/ 	.short	0x0028
        /*0024*/ 	.byte	0x00, 0xf4, 0x21, 0x00


	//----- nvinfo : EIATTR_KPARAM_INFO
	.align		4
.L_15:
        /*0028*/ 	.byte	0x04, 0x17
        /*002a*/ 	.short	(.L_17 - .L_16)
.L_16:
        /*002c*/ 	.word	0x00000000
        /*0030*/ 	.short	0x0004
        /*0032*/ 	.short	0x0020
        /*0034*/ 	.byte	0x00, 0xf4, 0x21, 0x00


	//----- nvinfo : EIATTR_KPARAM_INFO
	.align		4
.L_17:
        /*0038*/ 	.byte	0x04, 0x17
        /*003a*/ 	.short	(.L_19 - .L_18)
.L_18:
        /*003c*/ 	.word	0x00000000
        /*0040*/ 	.short	0x0003
        /*0042*/ 	.short	0x0018
        /*0044*/ 	.byte	0x00, 0xf4, 0x21, 0x00


	//----- nvinfo : EIATTR_KPARAM_INFO
	.align		4
.L_19:
        /*0048*/ 	.byte	0x04, 0x17
        /*004a*/ 	.short	(.L_21 - .L_20)
.L_20:
        /*004c*/ 	.word	0x00000000
        /*0050*/ 	.short	0x0002
        /*0052*/ 	.short	0x0010
        /*0054*/ 	.byte	0x00, 0xf4, 0x21, 0x00


	//----- nvinfo : EIATTR_KPARAM_INFO
	.align		4
.L_21:
        /*0058*/ 	.byte	0x04, 0x17
        /*005a*/ 	.short	(.L_23 - .L_22)
.L_22:
        /*005c*/ 	.word	0x00000000
        /*0060*/ 	.short	0x0001
        /*0062*/ 	.short	0x0008
        /*0064*/ 	.byte	0x00, 0xf4, 0x21, 0x00


	//----- nvinfo : EIATTR_KPARAM_INFO
	.align		4
.L_23:
        /*0068*/ 	.byte	0x04, 0x17
        /*006a*/ 	.short	(.L_25 - .L_24)
.L_24:
        /*006c*/ 	.word	0x00000000
        /*0070*/ 	.short	0x0000
        /*0072*/ 	.short	0x0000
        /*0074*/ 	.byte	0x00, 0xf4, 0x21, 0x00


	//----- nvinfo : EIATTR_SPARSE_MMA_MASK
	.align		4
.L_25:
        /*0078*/ 	.byte	0x03, 0x50
        /*007a*/ 	.short	0x0000


	//----- nvinfo : EIATTR_MAXREG_COUNT
	.align		4
        /*007c*/ 	.byte	0x03, 0x1b
        /*007e*/ 	.short	0x00ff


	//----- nvinfo : EIATTR_EXIT_INSTR_OFFSETS
	.align		4
        /*0080*/ 	.byte	0x04, 0x1c
        /*0082*/ 	.short	(.L_27 - .L_26)


	//   ....[0]....
.L_26:
        /*0084*/ 	.word	0x000003d0


	//----- nvinfo : EIATTR_REQNTID
	.align		4
.L_27:
        /*0088*/ 	.byte	0x04, 0x10
        /*008a*/ 	.short	(.L_29 - .L_28)
.L_28:
        /*008c*/ 	.word	0x00000080
        /*0090*/ 	.word	0x00000001
        /*0094*/ 	.word	0x00000001


	//----- nvinfo : EIATTR_CBANK_PARAM_SIZE
	.align		4
.L_29:
        /*0098*/ 	.byte	0x03, 0x19
        /*009a*/ 	.short	0x0034


	//----- nvinfo : EIATTR_PARAM_CBANK
	.align		4
        /*009c*/ 	.byte	0x04, 0x0a
        /*009e*/ 	.short	(.L_31 - .L_30)
	.align		4
.L_30:
        /*00a0*/ 	.word	index@(.nv.constant0.triton_poi_fused__native_batch_norm_legit_no_training_leaky_relu_14)
        /*00a4*/ 	.short	0x0210
        /*00a6*/ 	.short	0x0034


	//----- nvinfo : EIATTR_SW_WAR
	.align		4
.L_31:
        /*00a8*/ 	.byte	0x04, 0x36
        /*00aa*/ 	.short	(.L_33 - .L_32)
.L_32:
        /*00ac*/ 	.word	0x00000008
.L_33:


//--------------------- .nv.callgraph             --------------------------
	.section	.nv.callgraph,"",@"SHT_CUDA_CALLGRAPH"
	.align	4
	.sectionentsize	8
	.align		4
        /*0000*/ 	.word	0x00000000
	.align		4
        /*0004*/ 	.word	0xffffffff
	.align		4
        /*0008*/ 	.word	0x00000000
	.align		4
        /*000c*/ 	.word	0xfffffffe
	.align		4
        /*0010*/ 	.word	0x00000000
	.align		4
        /*0014*/ 	.word	0xfffffffd
	.align		4
        /*0018*/ 	.word	0x00000000
	.align		4
        /*001c*/ 	.word	0xfffffffc


//--------------------- .nv.constant4             --------------------------
	.section	.nv.constant4,"a",@progbits
	.align	8
	.align		8
.nv.constant4:
        /*0000*/ 	.dword	_$_str
	.align		8
        /*0008*/ 	.dword	_$_str_$_2


//--------------------- .text.triton_poi_fused__native_batch_norm_legit_no_training_leaky_relu_14 --------------------------
	.section	.text.triton_poi_fused__native_batch_norm_legit_no_training_leaky_relu_14,"ax",@progbits
	.align	128
        .global         triton_poi_fused__native_batch_norm_legit_no_training_leaky_relu_14
        .type           triton_poi_fused__native_batch_norm_legit_no_training_leaky_relu_14,@function
        .size           triton_poi_fused__native_batch_norm_legit_no_training_leaky_relu_14,(.L_x_1 - triton_poi_fused__native_batch_norm_legit_no_training_leaky_relu_14)
        .other          triton_poi_fused__native_batch_norm_legit_no_training_leaky_relu_14,@"STO_CUDA_ENTRY STV_DEFAULT"
triton_poi_fused__native_batch_norm_legit_no_training_leaky_relu_14:
.text.triton_poi_fused__native_batch_norm_legit_no_training_leaky_relu_14:
[----:B------:R-:W-:Y:S01]  /*0000*/  LDC R1, c[0x0][0x28] ;  /* 0x00000a00ff017b82 */ /* 0x000fe20000000800 */
[----:B------:R-:W1:Y:S07]  /*0010*/  S2R R0, SR_TID.X ;  /* 0x0000000000007919 */ /* 0x000e6e0000002100 */
[----:B------:R-:W2:Y:S01]  /*0020*/  LDC.64 R2, c[0x0][0x228] ;  /* 0x00008a00ff027b82 */ /* 0x000ea20000000a00 */
[----:B------:R-:W-:Y:S01]  /*0030*/  ULDC.64 UR4, c[0x0][0x208] ;  /* 0x0000820000047ab9 */ /* 0x000fe20000000a00 */
[----:B------:R-:W3:Y:S06]  /*0040*/  S2R R7, SR_CTAID.X ;  /* 0x0000000000077919 */ /* 0x000eec0000002500 */
[----:B------:R-:W4:Y:S08]  /*0050*/  LDC.64 R8, c[0x0][0x230] ;  /* 0x00008c00ff087b82 */ /* 0x000f300000000a00 */
[----:B------:R-:W5:Y:S01]  /*0060*/  LDC.64 R10, c[0x0][0x238] ;  /* 0x00008e00ff0a7b82 */ /* 0x000f620000000a00 */
[----:B-1----:R-:W-:-:S02]  /*0070*/  SHF.L.U32 R0, R0, 0x1, RZ ;  /* 0x0000000100007819 */ /* 0x002fc400000006ff */
[----:B---3--:R-:W-:Y:S02]  /*0080*/  SHF.R.S32.HI R5, RZ, 0x17, R7 ;  /* 0x00000017ff057819 */ /* 0x008fe40000011407 */
[----:B------:R-:W-:Y:S02]  /*0090*/  LOP3.LUT R0, R0, 0xfe, RZ, 0xc0, !PT ;  /* 0x000000fe00007812 */ /* 0x000fe400078ec0ff */
[----:B------:R-:W-:Y:S02]  /*00a0*/  SGXT R5, R5, 0x1 ;  /* 0x000000010505781a */ /* 0x000fe40000000200 */
[----:B------:R-:W-:Y:S02]  /*00b0*/  LEA R0, R7, R0, 0x8 ;  /* 0x0000000007007211 */ /* 0x000fe400078e40ff */
[----:B------:R-:W1:Y:S02]  /*00c0*/  LDC.64 R6, c[0x0][0x220] ;  /* 0x00008800ff067b82 */ /* 0x000e640000000a00 */
[----:B------:R-:W-:-:S04]  /*00d0*/  LEA.HI R5, R5, R0, RZ, 0x8 ;  /* 0x0000000005057211 */ /* 0x000fc800078f40ff */
[----:B------:R-:W-:-:S04]  /*00e0*/  LOP3.LUT R5, R5, 0xffffff00, RZ, 0xc0, !PT ;  /* 0xffffff0005057812 */ /* 0x000fc800078ec0ff */
[----:B------:R-:W-:Y:S02]  /*00f0*/  IADD3 R13, R0, -R5, RZ ;  /* 0x80000005000d7210 */ /* 0x000fe40007ffe0ff */
[----:B------:R-:W3:Y:S03]  /*0100*/  LDC.64 R4, c[0x0][0x218] ;  /* 0x00008600ff047b82 */ /* 0x000ee60000000a00 */
[----:B--2---:R-:W-:-:S06]  /*0110*/  IMAD.WIDE R2, R13, 0x4, R2 ;  /* 0x000000040d027825 */ /* 0x004fcc00078e0202 */
[----:B------:R-:W2:Y:S01]  /*0120*/  LDG.E.EL.64 R2, desc[UR4][R2.64] ;  /* 0x0000000402027981 */ /* 0x000ea2000c2e1b00 */
[----:B-1----:R-:W-:-:S06]  /*0130*/  IMAD.WIDE R6, R13, 0x4, R6 ;  /* 0x000000040d067825 */ /* 0x002fcc00078e0206 */
[----:B------:R-:W2:Y:S01]  /*0140*/  LDG.E.EL.64 R6, desc[UR4][R6.64] ;  /* 0x0000000406067981 */ /* 0x000ea2000c2e1b00 */
[----:B---3--:R-:W-:-:S06]  /*0150*/  IMAD.WIDE R4, R0, 0x4, R4 ;  /* 0x0000000400047825 */ /* 0x008fcc00078e0204 */
[----:B------:R-:W3:Y:S01]  /*0160*/  LDG.E.64 R4, desc[UR4][R4.64] ;  /* 0x0000000404047981 */ /* 0x000ee2000c1e1b00 */
[----:B----4-:R-:W-:-:S04]  /*0170*/  IMAD.WIDE R8, R13, 0x4, R8 ;  /* 0x000000040d087825 */ /* 0x010fc800078e0208 */
[----:B-----5:R-:W-:Y:S02]  /*0180*/  IMAD.WIDE R10, R13, 0x4, R10 ;  /* 0x000000040d0a7825 */ /* 0x020fe400078e020a */
[----:B------:R-:W4:Y:S04]  /*0190*/  LDG.E.EL.64 R8, desc[UR4][R8.64] ;  /* 0x0000000408087981 */ /* 0x000f28000c2e1b00 */
[----:B------:R-:W4:Y:S01]  /*01a0*/  LDG.E.EL.64 R10, desc[UR4][R10.64] ;  /* 0x000000040a0a7981 */ /* 0x000f22000c2e1b00 */
[----:B--2---:R-:W-:Y:S01]  /*01b0*/  FADD R2, R2, 9.9999997473787516356e-06 ;  /* 0x3727c5ac02027421 */ /* 0x004fe20000000000 */
[----:B------:R-:W-:-:S03]  /*01c0*/  FADD R3, R3, 9.9999997473787516356e-06 ;  /* 0x3727c5ac03037421 */ /* 0x000fc60000000000 */
[----:B------:R-:W1:Y:S08]  /*01d0*/  MUFU.SQRT R12, R2 ;  /* 0x00000002000c7308 */ /* 0x000e700000002000 */
[----:B------:R-:W2:Y:S01]  /*01e0*/  MUFU.SQRT R13, R3 ;  /* 0x00000003000d7308 */ /* 0x000ea20000002000 */
[C---:B-1----:R-:W-:Y:S02]  /*01f0*/  FSETP.GT.AND P0, PT, R12.reuse, 8.50705917302346158658e+37, PT ;  /* 0x7e8000000c00780b */ /* 0x042fe40003f04000 */
[----:B------:R-:W-:-:S02]  /*0200*/  FSETP.GEU.AND P2, PT, R12, 1.175494350822287508e-38, PT ;  /* 0x008000000c00780b */ /* 0x000fc40003f4e000 */
[C---:B--2---:R-:W-:Y:S02]  /*0210*/  FSETP.GT.AND P1, PT, R13.reuse, 8.50705917302346158658e+37, PT ;  /* 0x7e8000000d00780b */ /* 0x044fe40003f24000 */
[----:B------:R-:W-:-:S07]  /*0220*/  FSETP.GEU.AND P3, PT, R13, 1.175494350822287508e-38, PT ;  /* 0x008000000d00780b */ /* 0x000fce0003f6e000 */
[----:B------:R-:W-:Y:S01]  /*0230*/  @P0 FMUL R12, R12, 0.25 ;  /* 0x3e8000000c0c0820 */ /* 0x000fe20000400000 */
[----:B------:R-:W-:-:S03]  /*0240*/  HFMA2.MMA R2, -RZ, RZ, 1.625, 0 ;  /* 0x3e800000ff027435 */ /* 0x000fc600000001ff */
[----:B------:R-:W-:Y:S01]  /*0250*/  @!P2 FMUL R12, R12, 16777216 ;  /* 0x4b8000000c0ca820 */ /* 0x000fe20000400000 */
[----:B------:R-:W-:-:S04]  /*0260*/  @P1 FMUL R13, R13, 0.25 ;  /* 0x3e8000000d0d1820 */ /* 0x000fc80000400000 */
[----:B------:R-:W-:Y:S01]  /*0270*/  @!P3 FMUL R13, R13, 16777216 ;  /* 0x4b8000000d0db820 */ /* 0x000fe20000400000 */
[----:B------:R-:W1:Y:S01]  /*0280*/  MUFU.RCP R12, R12 ;  /* 0x0000000c000c7308 */ /* 0x000e620000001000 */
[----:B------:R-:W-:-:S07]  /*0290*/  FSEL R3, R2, 1, P0 ;  /* 0x3f80000002037808 */ /* 0x000fce0000000000 */
[----:B------:R-:W2:Y:S01]  /*02a0*/  MUFU.RCP R13, R13 ;  /* 0x0000000d000d7308 */ /* 0x000ea20000001000 */
[----:B------:R-:W-:Y:S01]  /*02b0*/  FSEL R2, R2, 1, P1 ;  /* 0x3f80000002027808 */ /* 0x000fe20000800000 */
[----:B------:R-:W-:Y:S01]  /*02c0*/  @!P2 FMUL R3, R3, 16777216 ;  /* 0x4b8000000303a820 */ /* 0x000fe20000400000 */
[----:B---3--:R-:W-:-:S03]  /*02d0*/  FADD R5, R5, -R7 ;  /* 0x8000000705057221 */ /* 0x008fc60000000000 */
[----:B------:R-:W-:Y:S01]  /*02e0*/  @!P3 FMUL R2, R2, 16777216 ;  /* 0x4b8000000202b820 */ /* 0x000fe20000400000 */
[----:B------:R-:W-:Y:S01]  /*02f0*/  FADD R4, R4, -R6 ;  /* 0x8000000604047221 */ /* 0x000fe20000000000 */
[----:B-1----:R-:W-:Y:S02]  /*0300*/  FMUL R7, R12, R3 ;  /* 0x000000030c077220 */ /* 0x002fe40000400000 */
[----:B--2---:R-:W-:Y:S02]  /*0310*/  FMUL R6, R13, R2 ;  /* 0x000000020d067220 */ /* 0x004fe40000400000 */
[----:B------:R-:W1:Y:S01]  /*0320*/  LDC.64 R2, c[0x0][0x210] ;  /* 0x00008400ff027b82 */ /* 0x000e620000000a00 */
[----:B------:R-:W-:Y:S01]  /*0330*/  FMUL R7, R4, R7 ;  /* 0x0000000704077220 */ /* 0x000fe20000400000 */
[----:B------:R-:W-:-:S03]  /*0340*/  FMUL R6, R5, R6 ;  /* 0x0000000605067220 */ /* 0x000fc60000400000 */
[----:B----4-:R-:W-:Y:S01]  /*0350*/  FFMA R8, R8, R7, R10 ;  /* 0x0000000708087223 */ /* 0x010fe2000000000a */
[----:B------:R-:W-:-:S04]  /*0360*/  FFMA R9, R9, R6, R11 ;  /* 0x0000000609097223 */ /* 0x000fc8000000000b */
[----:B------:R-:W-:Y:S02]  /*0370*/  FSETP.GT.AND P0, PT, R8, RZ, PT ;  /* 0x000000ff0800720b */ /* 0x000fe40003f04000 */
[----:B------:R-:W-:-:S11]  /*0380*/  FSETP.GT.AND P1, PT, R9, RZ, PT ;  /* 0x000000ff0900720b */ /* 0x000fd60003f24000 */
[----:B------:R-:W-:Y:S01]  /*0390*/  @!P0 FMUL R8, R8, 0.10000000149011611938 ;  /* 0x3dcccccd08088820 */ /* 0x000fe20000400000 */
[----:B-1----:R-:W-:-:S04]  /*03a0*/  IMAD.WIDE R2, R0, 0x4, R2 ;  /* 0x0000000400027825 */ /* 0x002fc800078e0202 */
[----:B------:R-:W-:-:S05]  /*03b0*/  @!P1 FMUL R9, R9, 0.10000000149011611938 ;  /* 0x3dcccccd09099820 */ /* 0x000fca0000400000 */
[----:B------:R-:W-:Y:S01]  /*03c0*/  STG.E.64 desc[UR4][R2.64], R8 ;  /* 0x0000000802007986 */ /* 0x000fe2000c101b04 */
[----:B------:R-:W-:Y:S05]  /*03d0*/  EXIT ;  /* 0x000000000000794d */ /* 0x000fea0003800000 */
.L_x_0:
[----:B------:R-:W-:-:S00]  /*03e0*/  BRA `(.L_x_0) ;  /* 0xfffffffc00fc7947 */ /* 0x000fc0000383ffff */
[----:B------:R-:W-:-:S00]  /*03f0*/  NOP ;  /* 0x0000000000007918 */ /* 0x000fc00000000000 */
        /* <DEDUP_REMOVED lines=8> */
.L_x_1:


//--------------------- .nv.global.init           --------------------------
	.section	.nv.global.init,"aw",@progbits
.nv.global.init:
	.type		_$_str,@object
	.size		_$_str,(_$_str_$_2 - _$_str)
_$_str:
        /*0000*/ 	.byte	0x5f, 0x5f, 0x43, 0x55, 0x44, 0x41, 0x5f, 0x46, 0x54, 0x5a, 0x00
	.type		_$_str_$_2,@object
	.size		_$_str_$_2,(.L_1 - _$_str_$_2)
_$_str_$_2:
        /*000b*/ 	.byte	0x5f, 0x5f, 0x43, 0x55, 0x44, 0x41, 0x5f, 0x50, 0x52, 0x45, 0x43, 0x5f, 0x53, 0x51, 0x52, 0x54
        /*001b*/ 	.byte	0x00
.L_1:


//--------------------- .nv.constant0.triton_poi_fused__native_batch_norm_legit_no_training_leaky_relu_14 --------------------------
	.section	.nv.constant0.triton_poi_fused__native_batch_norm_legit_no_training_leaky_relu_14,"a",@progbits
	.sectionflags	@""
	.align	4
.nv.constant0.triton_poi_fused__native_batch_norm_legit_no_training_leaky_relu_14:
	.zero		580
